//
// Generated by NVIDIA NVVM Compiler
//
// Compiler Build ID: CL-36424714
// Cuda compilation tools, release 13.0, V13.0.88
// Based on NVVM 20.0.0
//

.version 9.0
.target sm_100
.address_size 64

	// .globl	_Z6kernelPiS_ii
// _ZZ6kernelPiS_iiE4tile has been demoted

.visible .entry _Z6kernelPiS_ii(
	.param .u64 .ptr .align 1 _Z6kernelPiS_ii_param_0,
	.param .u64 .ptr .align 1 _Z6kernelPiS_ii_param_1,
	.param .u32 _Z6kernelPiS_ii_param_2,
	.param .u32 _Z6kernelPiS_ii_param_3
)
{
	.reg .pred 	%p<7>;
	.reg .b32 	%r<29>;
	.reg .b64 	%rd<9>;
	// demoted variable
	.shared .align 4 .b8 _ZZ6kernelPiS_iiE4tile[4224];
	ld.param.u64 	%rd1, [_Z6kernelPiS_ii_param_0];
	ld.param.u64 	%rd2, [_Z6kernelPiS_ii_param_1];
	ld.param.u32 	%r9, [_Z6kernelPiS_ii_param_2];
	ld.param.u32 	%r11, [_Z6kernelPiS_ii_param_3];
	mov.u32 	%r12, %ctaid.x;
	mov.u32 	%r13, %ntid.x;
	mul.lo.s32 	%r1, %r12, %r13;
	mov.u32 	%r2, %tid.x;
	add.s32 	%r3, %r1, %r2;
	mov.u32 	%r14, %ctaid.y;
	mov.u32 	%r15, %ntid.y;
	mul.lo.s32 	%r4, %r14, %r15;
	mov.u32 	%r5, %tid.y;
	add.s32 	%r16, %r4, %r5;
	setp.ge.s32 	%p1, %r3, %r9;
	setp.ge.s32 	%p2, %r16, %r11;
	or.pred  	%p3, %p1, %p2;
	@%p3 bra 	$L__BB0_2;
	cvta.to.global.u64 	%rd3, %rd1;
	mad.lo.s32 	%r17, %r9, %r16, %r3;
	mul.wide.s32 	%rd4, %r17, 4;
	add.s64 	%rd5, %rd3, %rd4;
	ld.global.u32 	%r18, [%rd5];
	mov.u32 	%r19, _ZZ6kernelPiS_iiE4tile;
	mad.lo.s32 	%r20, %r5, 132, %r19;
	shl.b32 	%r21, %r2, 2;
	add.s32 	%r22, %r20, %r21;
	st.shared.u32 	[%r22], %r18;
$L__BB0_2:
	bar.sync 	0;
	add.s32 	%r7, %r4, %r2;
	add.s32 	%r8, %r1, %r5;
	setp.ge.s32 	%p4, %r7, %r11;
	setp.ge.s32 	%p5, %r8, %r9;
	or.pred  	%p6, %p5, %p4;
	@%p6 bra 	$L__BB0_4;
	mov.u32 	%r23, _ZZ6kernelPiS_iiE4tile;
	mad.lo.s32 	%r24, %r2, 132, %r23;
	shl.b32 	%r25, %r5, 2;
	add.s32 	%r26, %r24, %r25;
	ld.shared.u32 	%r27, [%r26];
	mad.lo.s32 	%r28, %r11, %r8, %r7;
	cvta.to.global.u64 	%rd6, %rd2;
	mul.wide.s32 	%rd7, %r28, 4;
	add.s64 	%rd8, %rd6, %rd7;
	st.global.u32 	[%rd8], %r27;
$L__BB0_4:
	ret;

}


// ===== COMPILED SASS (sm_100) =====

	.target	sm_100

	.elftype	@"ET_EXEC"


//--------------------- .note.nv.tkinfo           --------------------------
	.section	.note.nv.tkinfo,"",@"SHT_NOTE"
	.sectionflags	@"SHF_NOTE_NV_TKINFO"
	.tkinfo
        /*0018*/ 	.word	0x00000002
        /*0030*/ 	.string	""
        /*0030*/ 	.string	"ptxas"
        /*0030*/ 	.string	"Cuda compilation tools, release 13.0, V13.0.88"
        /*0030*/ 	.string	"Build cuda_13.0.r13.0/compiler.36424714_0"
        /*0030*/ 	.string	"-arch sm_100 -m 64 "



//--------------------- .note.nv.cuinfo           --------------------------
	.section	.note.nv.cuinfo,"",@"SHT_NOTE"
	.sectionflags	@"SHF_NOTE_NV_CUINFO"
        /*0018*/ 	.short	0x0002
        /*001a*/ 	.short	0x0064
        /*001c*/ 	.short	0x0082
	.zero		2


//--------------------- .nv.info                  --------------------------
	.section	.nv.info,"",@"SHT_CUDA_INFO"
	.align	4


	//----- nvinfo : EIATTR_REGCOUNT
	.align		4
        /*0000*/ 	.byte	0x04, 0x2f
        /*0002*/ 	.short	(.L_1 - .L_0)
	.align		4
.L_0:
        /*0004*/ 	.word	index@(_Z6kernelPiS_ii)
        /*0008*/ 	.word	0x0000000e


	//----- nvinfo : EIATTR_FRAME_SIZE
	.align		4
.L_1:
        /*000c*/ 	.byte	0x04, 0x11
        /*000e*/ 	.short	(.L_3 - .L_2)
	.align		4
.L_2:
        /*0010*/ 	.word	index@(_Z6kernelPiS_ii)
        /*0014*/ 	.word	0x00000000


	//----- nvinfo : EIATTR_MIN_STACK_SIZE
	.align		4
.L_3:
        /*0018*/ 	.byte	0x04, 0x12
        /*001a*/ 	.short	(.L_5 - .L_4)
	.align		4
.L_4:
        /*001c*/ 	.word	index@(_Z6kernelPiS_ii)
        /*0020*/ 	.word	0x00000000
.L_5:


//--------------------- .nv.compat                --------------------------
	.section	.nv.compat,"",@"SHT_CUDA_COMPAT_INFO"
	.align	4
        /*0000*/ 	.byte	0x02, 0x09, 0x00, 0x00, 0x02, 0x02, 0x01, 0x00, 0x02, 0x05, 0x05, 0x00, 0x03, 0x07, 0x01, 0x01
        /*0010*/ 	.byte	0x02, 0x03, 0x00, 0x00, 0x02, 0x06, 0x01, 0x00, 0x04, 0x0b, 0x08, 0x00, 0x09, 0x00, 0x00, 0x00
        /*0020*/ 	.byte	0x00, 0x00, 0x00, 0x00


//--------------------- .nv.info._Z6kernelPiS_ii  --------------------------
	.section	.nv.info._Z6kernelPiS_ii,"",@"SHT_CUDA_INFO"
	.sectionflags	@""
	.align	4


	//----- nvinfo : EIATTR_CUDA_API_VERSION
	.align		4
        /*0000*/ 	.byte	0x04, 0x37
        /*0002*/ 	.short	(.L_7 - .L_6)
.L_6:
        /*0004*/ 	.word	0x00000082


	//----- nvinfo : EIATTR_KPARAM_INFO
	.align		4
.L_7:
        /*0008*/ 	.byte	0x04, 0x17
        /*000a*/ 	.short	(.L_9 - .L_8)
.L_8:
        /*000c*/ 	.word	0x00000000
        /*0010*/ 	.short	0x0003
        /*0012*/ 	.short	0x0014
        /*0014*/ 	.byte	0x00, 0xf0, 0x11, 0x00


	//----- nvinfo : EIATTR_KPARAM_INFO
	.align		4
.L_9:
        /*0018*/ 	.byte	0x04, 0x17
        /*001a*/ 	.short	(.L_11 - .L_10)
.L_10:
        /*001c*/ 	.word	0x00000000
        /*0020*/ 	.short	0x0002
        /*0022*/ 	.short	0x0010
        /*0024*/ 	.byte	0x00, 0xf0, 0x11, 0x00


	//----- nvinfo : EIATTR_KPARAM_INFO
	.align		4
.L_11:
        /*0028*/ 	.byte	0x04, 0x17
        /*002a*/ 	.short	(.L_13 - .L_12)
.L_12:
        /*002c*/ 	.word	0x00000000
        /*0030*/ 	.short	0x0001
        /*0032*/ 	.short	0x0008
        /*0034*/ 	.byte	0x00, 0xf5, 0x21, 0x00


	//----- nvinfo : EIATTR_KPARAM_INFO
	.align		4
.L_13:
        /*0038*/ 	.byte	0x04, 0x17
        /*003a*/ 	.short	(.L_15 - .L_14)
.L_14:
        /*003c*/ 	.word	0x00000000
        /*0040*/ 	.short	0x0000
        /*0042*/ 	.short	0x0000
        /*0044*/ 	.byte	0x00, 0xf5, 0x21, 0x00


	//----- nvinfo : EIATTR_SPARSE_MMA_MASK
	.align		4
.L_15:
        /*0048*/ 	.byte	0x03, 0x50
        /*004a*/ 	.short	0x0000


	//----- nvinfo : EIATTR_MAXREG_COUNT
	.align		4
        /*004c*/ 	.byte	0x03, 0x1b
        /*004e*/ 	.short	0x00ff


	//----- nvinfo : EIATTR_NUM_BARRIERS
	.align		4
        /*0050*/ 	.byte	0x02, 0x4c
        /*0052*/ 	.byte	0x01
	.zero		1


	//----- nvinfo : EIATTR_MERCURY_ISA_VERSION
	.align		4
        /*0054*/ 	.byte	0x03, 0x5f
        /*0056*/ 	.short	0x0101


	//----- nvinfo : EIATTR_VRC_CTA_INIT_COUNT
	.align		4
        /*0058*/ 	.byte	0x02, 0x4a
	.zero		1
	.zero		1


	//----- nvinfo : EIATTR_EXIT_INSTR_OFFSETS
	.align		4
        /*005c*/ 	.byte	0x04, 0x1c
        /*005e*/ 	.short	(.L_17 - .L_16)


	//   ....[0]....
.L_16:
        /*0060*/ 	.word	0x000001e0


	//   ....[1]....
        /*0064*/ 	.word	0x00000290


	//----- nvinfo : EIATTR_CBANK_PARAM_SIZE
	.align		4
.L_17:
        /*0068*/ 	.byte	0x03, 0x19
        /*006a*/ 	.short	0x0018


	//----- nvinfo : EIATTR_PARAM_CBANK
	.align		4
        /*006c*/ 	.byte	0x04, 0x0a
        /*006e*/ 	.short	(.L_19 - .L_18)
	.align		4
.L_18:
        /*0070*/ 	.word	index@(.nv.constant0._Z6kernelPiS_ii)
        /*0074*/ 	.short	0x0380
        /*0076*/ 	.short	0x0018


	//----- nvinfo : EIATTR_SW_WAR
	.align		4
.L_19:
        /*0078*/ 	.byte	0x04, 0x36
        /*007a*/ 	.short	(.L_21 - .L_20)
.L_20:
        /*007c*/ 	.word	0x00000008
.L_21:


//--------------------- .nv.callgraph             --------------------------
	.section	.nv.callgraph,"",@"SHT_CUDA_CALLGRAPH"
	.align	4
	.sectionentsize	8
	.align		4
        /*0000*/ 	.word	0x00000000
	.align		4
        /*0004*/ 	.word	0xffffffff
	.align		4
        /*0008*/ 	.word	0x00000000
	.align		4
        /*000c*/ 	.word	0xfffffffe
	.align		4
        /*0010*/ 	.word	0x00000000
	.align		4
        /*0014*/ 	.word	0xfffffffd
	.align		4
        /*0018*/ 	.word	0x00000000
	.align		4
        /*001c*/ 	.word	0xfffffffc


//--------------------- .text._Z6kernelPiS_ii     --------------------------
	.section	.text._Z6kernelPiS_ii,"ax",@progbits
	.align	128
        .global         _Z6kernelPiS_ii
        .type           _Z6kernelPiS_ii,@function
        .size           _Z6kernelPiS_ii,(.L_x_1 - _Z6kernelPiS_ii)
        .other          _Z6kernelPiS_ii,@"STO_CUDA_ENTRY STV_DEFAULT"
_Z6kernelPiS_ii:
.text._Z6kernelPiS_ii:
[----:B------:R-:W-:Y:S01]  /*0000*/  LDC R1, c[0x0][0x37c] ;  /* 0x0000df00ff017b82 */ /* 0x000fe20000000800 */
[----:B------:R-:W0:Y:S07]  /*0010*/  S2R R11, SR_TID.Y ;  /* 0x00000000000b7919 */ /* 0x000e2e0000002200 */
[----:B------:R-:W1:Y:S01]  /*0020*/  S2UR UR5, SR_CTAID.Y ;  /* 0x00000000000579c3 */ /* 0x000e620000002600 */
[----:B------:R-:W2:Y:S01]  /*0030*/  LDCU UR6, c[0x0][0x360] ;  /* 0x00006c00ff0677ac */ /* 0x000ea20008000800 */
[----:B------:R-:W3:Y:S01]  /*0040*/  S2R R9, SR_TID.X ;  /* 0x0000000000097919 */ /* 0x000ee20000002100 */
[----:B------:R-:W1:Y:S05]  /*0050*/  LDCU UR7, c[0x0][0x364] ;  /* 0x00006c80ff0777ac */ /* 0x000e6a0008000800 */
[----:B------:R-:W2:Y:S01]  /*0060*/  S2UR UR4, SR_CTAID.X ;  /* 0x00000000000479c3 */ /* 0x000ea20000002500 */
[----:B------:R-:W4:Y:S01]  /*0070*/  LDCU.64 UR8, c[0x0][0x390] ;  /* 0x00007200ff0877ac */ /* 0x000f220008000a00 */
[----:B-1----:R-:W-:-:S06]  /*0080*/  UIMAD UR5, UR5, UR7, URZ ;  /* 0x00000007050572a4 */ /* 0x002fcc000f8e02ff */
[----:B0-----:R-:W-:Y:S01]  /*0090*/  VIADD R5, R11, UR5 ;  /* 0x000000050b057c36 */ /* 0x001fe20008000000 */
[----:B--2---:R-:W-:Y:S01]  /*00a0*/  UIMAD UR4, UR4, UR6, URZ ;  /* 0x00000006040472a4 */ /* 0x004fe2000f8e02ff */
[----:B------:R-:W0:Y:S03]  /*00b0*/  LDCU.64 UR6, c[0x0][0x358] ;  /* 0x00006b00ff0677ac */ /* 0x000e260008000a00 */
[----:B----4-:R-:W-:Y:S02]  /*00c0*/  ISETP.GE.AND P0, PT, R5, UR9, PT ;  /* 0x0000000905007c0c */ /* 0x010fe4000bf06270 */
[----:B---3--:R-:W-:-:S05]  /*00d0*/  VIADD R0, R9, UR4 ;  /* 0x0000000409007c36 */ /* 0x008fca0008000000 */
[----:B------:R-:W-:-:S13]  /*00e0*/  ISETP.GE.OR P0, PT, R0, UR8, P0 ;  /* 0x0000000800007c0c */ /* 0x000fda0008706670 */
[----:B------:R-:W1:Y:S01]  /*00f0*/  @!P0 LDC.64 R2, c[0x0][0x380] ;  /* 0x0000e000ff028b82 */ /* 0x000e620000000a00 */
[----:B------:R-:W-:-:S04]  /*0100*/  @!P0 IMAD R5, R5, UR8, R0 ;  /* 0x0000000805058c24 */ /* 0x000fc8000f8e0200 */
[----:B-1----:R-:W-:-:S06]  /*0110*/  @!P0 IMAD.WIDE R2, R5, 0x4, R2 ;  /* 0x0000000405028825 */ /* 0x002fcc00078e0202 */
[----:B0-----:R-:W2:Y:S01]  /*0120*/  @!P0 LDG.E R2, desc[UR6][R2.64] ;  /* 0x0000000602028981 */ /* 0x001ea2000c1e1900 */
[----:B------:R-:W-:Y:S01]  /*0130*/  @!P0 MOV R0, 0x400 ;  /* 0x0000040000008802 */ /* 0x000fe20000000f00 */
[----:B------:R-:W-:Y:S01]  /*0140*/  VIADD R7, R11, UR4 ;  /* 0x000000040b077c36 */ /* 0x000fe20008000000 */
[----:B------:R-:W-:Y:S01]  /*0150*/  IADD3 R4, PT, PT, R9, UR5, RZ ;  /* 0x0000000509047c10 */ /* 0x000fe2000fffe0ff */
[----:B------:R-:W0:Y:S03]  /*0160*/  @!P0 S2R R5, SR_CgaCtaId ;  /* 0x0000000000058919 */ /* 0x000e260000008800 */
[----:B------:R-:W-:-:S04]  /*0170*/  ISETP.GE.AND P1, PT, R4, UR9, PT ;  /* 0x0000000904007c0c */ /* 0x000fc8000bf26270 */
[----:B------:R-:W-:Y:S02]  /*0180*/  ISETP.GE.OR P1, PT, R7, UR8, P1 ;  /* 0x0000000807007c0c */ /* 0x000fe40008f26670 */
[----:B0-----:R-:W-:-:S05]  /*0190*/  @!P0 LEA R0, R5, R0, 0x18 ;  /* 0x0000000005008211 */ /* 0x001fca00078ec0ff */
[----:B------:R-:W-:-:S05]  /*01a0*/  @!P0 IMAD R0, R11, 0x84, R0 ;  /* 0x000000840b008824 */ /* 0x000fca00078e0200 */
[----:B------:R-:W-:-:S05]  /*01b0*/  @!P0 LEA R5, R9, R0, 0x2 ;  /* 0x0000000009058211 */ /* 0x000fca00078e10ff */
[----:B--2---:R0:W-:Y:S01]  /*01c0*/  @!P0 STS [R5], R2 ;  /* 0x0000000205008388 */ /* 0x0041e20000000800 */
[----:B------:R-:W-:Y:S06]  /*01d0*/  BAR.SYNC.DEFER_BLOCKING 0x0 ;  /* 0x0000000000007b1d */ /* 0x000fec0000010000 */
[----:B------:R-:W-:Y:S05]  /*01e0*/  @P1 EXIT ;  /* 0x000000000000194d */ /* 0x000fea0003800000 */
[----:B------:R-:W1:Y:S01]  /*01f0*/  S2R R3, SR_CgaCtaId ;  /* 0x0000000000037919 */ /* 0x000e620000008800 */
[----:B------:R-:W-:Y:S01]  /*0200*/  MOV R0, 0x400 ;  /* 0x0000040000007802 */ /* 0x000fe20000000f00 */
[----:B------:R-:W-:-:S03]  /*0210*/  IMAD R7, R7, UR9, R4 ;  /* 0x0000000907077c24 */ /* 0x000fc6000f8e0204 */
[----:B-1----:R-:W-:Y:S02]  /*0220*/  LEA R0, R3, R0, 0x18 ;  /* 0x0000000003007211 */ /* 0x002fe400078ec0ff */
[----:B0-----:R-:W0:Y:S03]  /*0230*/  LDC.64 R2, c[0x0][0x388] ;  /* 0x0000e200ff027b82 */ /* 0x001e260000000a00 */
[----:B------:R-:W-:-:S04]  /*0240*/  IMAD R0, R9, 0x84, R0 ;  /* 0x0000008409007824 */ /* 0x000fc800078e0200 */
[----:B------:R-:W-:-:S05]  /*0250*/  IMAD R0, R11, 0x4, R0 ;  /* 0x000000040b007824 */ /* 0x000fca00078e0200 */
[----:B------:R-:W1:Y:S01]  /*0260*/  LDS R5, [R0] ;  /* 0x0000000000057984 */ /* 0x000e620000000800 */
[----:B0-----:R-:W-:-:S05]  /*0270*/  IMAD.WIDE R2, R7, 0x4, R2 ;  /* 0x0000000407027825 */ /* 0x001fca00078e0202 */
[----:B-1----:R-:W-:Y:S01]  /*0280*/  STG.E desc[UR6][R2.64], R5 ;  /* 0x0000000502007986 */ /* 0x002fe2000c101906 */
[----:B------:R-:W-:Y:S05]  /*0290*/  EXIT ;  /* 0x000000000000794d */ /* 0x000fea0003800000 */
.L_x_0:
[----:B------:R-:W-:-:S00]  /*02a0*/  BRA `(.L_x_0) ;  /* 0xfffffffc00fc7947 */ /* 0x000fc0000383ffff */
[----:B------:R-:W-:-:S00]  /*02b0*/  NOP ;  /* 0x0000000000007918 */ /* 0x000fc00000000000 */
        /* <DEDUP_REMOVED lines=12> */
.L_x_1:


//--------------------- .nv.shared._Z6kernelPiS_ii --------------------------
	.section	.nv.shared._Z6kernelPiS_ii,"aw",@nobits
	.sectionflags	@""
	.align	4
.nv.shared._Z6kernelPiS_ii:
	.zero		5248


//--------------------- .nv.shared.reserved.0     --------------------------
	.section	.nv.shared.reserved.0,"aw",@nobits
	.weak		__nv_reservedSMEM_offset_0_alias
	.size		__nv_reservedSMEM_offset_0_alias, 0, 64
	.other		__nv_reservedSMEM_offset_0_alias,@"STO_CUDA_RESERVED_SHARED STV_DEFAULT"
__nv_reservedSMEM_offset_0_alias:
	.zero		0
	.zero		64


//--------------------- .nv.constant0._Z6kernelPiS_ii --------------------------
	.section	.nv.constant0._Z6kernelPiS_ii,"a",@progbits
	.sectionflags	@""
	.align	4
.nv.constant0._Z6kernelPiS_ii:
	.zero		920


//--------------------- SYMBOLS --------------------------

	.type		.nv.reservedSmem.offset0,@object
	.size		.nv.reservedSmem.offset0,0x4
	.type		.nv.reservedSmem.cap,@object
	.size		.nv.reservedSmem.cap,0x4
